//
// Generated by NVIDIA NVVM Compiler
//
// Compiler Build ID: CL-36424714
// Cuda compilation tools, release 13.0, V13.0.88
// Based on NVVM 20.0.0
//

.version 9.0
.target sm_100
.address_size 64

	// .globl	_Z6squareiPfS_i

.visible .entry _Z6squareiPfS_i(
	.param .u32 _Z6squareiPfS_i_param_0,
	.param .u64 .ptr .align 1 _Z6squareiPfS_i_param_1,
	.param .u64 .ptr .align 1 _Z6squareiPfS_i_param_2,
	.param .u32 _Z6squareiPfS_i_param_3
)
{
	.reg .pred 	%p<12>;
	.reg .b32 	%r<38>;
	.reg .b32 	%f<21>;
	.reg .b64 	%rd<35>;

	ld.param.u64 	%rd3, [_Z6squareiPfS_i_param_1];
	ld.param.u64 	%rd4, [_Z6squareiPfS_i_param_2];
	ld.param.u32 	%r23, [_Z6squareiPfS_i_param_3];
	cvta.to.global.u64 	%rd1, %rd3;
	cvta.to.global.u64 	%rd2, %rd4;
	mov.u32 	%r24, %ctaid.x;
	mov.u32 	%r25, %ntid.x;
	mov.u32 	%r26, %tid.x;
	mad.lo.s32 	%r37, %r24, %r25, %r26;
	setp.ge.s32 	%p1, %r37, %r23;
	mov.u32 	%r27, %nctaid.x;
	mul.lo.s32 	%r2, %r25, %r27;
	@%p1 bra 	$L__BB0_20;
	mov.u32 	%r28, %r37;
$L__BB0_2:
	mul.wide.s32 	%rd5, %r28, 4;
	add.s64 	%rd6, %rd2, %rd5;
	ld.global.f32 	%f1, [%rd6];
	mul.f32 	%f2, %f1, %f1;
	add.s64 	%rd7, %rd1, %rd5;
	st.global.f32 	[%rd7], %f2;
	add.s32 	%r28, %r28, %r2;
	setp.lt.s32 	%p2, %r28, %r23;
	@%p2 bra 	$L__BB0_2;
	mov.u32 	%r29, %r37;
$L__BB0_4:
	mul.wide.s32 	%rd8, %r29, 4;
	add.s64 	%rd9, %rd2, %rd8;
	ld.global.f32 	%f3, [%rd9];
	mul.f32 	%f4, %f3, %f3;
	add.s64 	%rd10, %rd1, %rd8;
	st.global.f32 	[%rd10], %f4;
	add.s32 	%r29, %r29, %r2;
	setp.lt.s32 	%p3, %r29, %r23;
	@%p3 bra 	$L__BB0_4;
	mov.u32 	%r30, %r37;
$L__BB0_6:
	mul.wide.s32 	%rd11, %r30, 4;
	add.s64 	%rd12, %rd2, %rd11;
	ld.global.f32 	%f5, [%rd12];
	mul.f32 	%f6, %f5, %f5;
	add.s64 	%rd13, %rd1, %rd11;
	st.global.f32 	[%rd13], %f6;
	add.s32 	%r30, %r30, %r2;
	setp.lt.s32 	%p4, %r30, %r23;
	@%p4 bra 	$L__BB0_6;
	mov.u32 	%r31, %r37;
$L__BB0_8:
	mul.wide.s32 	%rd14, %r31, 4;
	add.s64 	%rd15, %rd2, %rd14;
	ld.global.f32 	%f7, [%rd15];
	mul.f32 	%f8, %f7, %f7;
	add.s64 	%rd16, %rd1, %rd14;
	st.global.f32 	[%rd16], %f8;
	add.s32 	%r31, %r31, %r2;
	setp.lt.s32 	%p5, %r31, %r23;
	@%p5 bra 	$L__BB0_8;
	mov.u32 	%r32, %r37;
$L__BB0_10:
	mul.wide.s32 	%rd17, %r32, 4;
	add.s64 	%rd18, %rd2, %rd17;
	ld.global.f32 	%f9, [%rd18];
	mul.f32 	%f10, %f9, %f9;
	add.s64 	%rd19, %rd1, %rd17;
	st.global.f32 	[%rd19], %f10;
	add.s32 	%r32, %r32, %r2;
	setp.lt.s32 	%p6, %r32, %r23;
	@%p6 bra 	$L__BB0_10;
	mov.u32 	%r33, %r37;
$L__BB0_12:
	mul.wide.s32 	%rd20, %r33, 4;
	add.s64 	%rd21, %rd2, %rd20;
	ld.global.f32 	%f11, [%rd21];
	mul.f32 	%f12, %f11, %f11;
	add.s64 	%rd22, %rd1, %rd20;
	st.global.f32 	[%rd22], %f12;
	add.s32 	%r33, %r33, %r2;
	setp.lt.s32 	%p7, %r33, %r23;
	@%p7 bra 	$L__BB0_12;
	mov.u32 	%r34, %r37;
$L__BB0_14:
	mul.wide.s32 	%rd23, %r34, 4;
	add.s64 	%rd24, %rd2, %rd23;
	ld.global.f32 	%f13, [%rd24];
	mul.f32 	%f14, %f13, %f13;
	add.s64 	%rd25, %rd1, %rd23;
	st.global.f32 	[%rd25], %f14;
	add.s32 	%r34, %r34, %r2;
	setp.lt.s32 	%p8, %r34, %r23;
	@%p8 bra 	$L__BB0_14;
	mov.u32 	%r35, %r37;
$L__BB0_16:
	mul.wide.s32 	%rd26, %r35, 4;
	add.s64 	%rd27, %rd2, %rd26;
	ld.global.f32 	%f15, [%rd27];
	mul.f32 	%f16, %f15, %f15;
	add.s64 	%rd28, %rd1, %rd26;
	st.global.f32 	[%rd28], %f16;
	add.s32 	%r35, %r35, %r2;
	setp.lt.s32 	%p9, %r35, %r23;
	@%p9 bra 	$L__BB0_16;
	mov.u32 	%r36, %r37;
$L__BB0_18:
	mul.wide.s32 	%rd29, %r36, 4;
	add.s64 	%rd30, %rd2, %rd29;
	ld.global.f32 	%f17, [%rd30];
	mul.f32 	%f18, %f17, %f17;
	add.s64 	%rd31, %rd1, %rd29;
	st.global.f32 	[%rd31], %f18;
	add.s32 	%r36, %r36, %r2;
	setp.lt.s32 	%p10, %r36, %r23;
	@%p10 bra 	$L__BB0_18;
$L__BB0_19:
	mul.wide.s32 	%rd32, %r37, 4;
	add.s64 	%rd33, %rd2, %rd32;
	ld.global.f32 	%f19, [%rd33];
	mul.f32 	%f20, %f19, %f19;
	add.s64 	%rd34, %rd1, %rd32;
	st.global.f32 	[%rd34], %f20;
	add.s32 	%r37, %r37, %r2;
	setp.lt.s32 	%p11, %r37, %r23;
	@%p11 bra 	$L__BB0_19;
$L__BB0_20:
	ret;

}
	// .globl	_Z6reduceiPfS_S_i
.visible .entry _Z6reduceiPfS_S_i(
	.param .u32 _Z6reduceiPfS_S_i_param_0,
	.param .u64 .ptr .align 1 _Z6reduceiPfS_S_i_param_1,
	.param .u64 .ptr .align 1 _Z6reduceiPfS_S_i_param_2,
	.param .u64 .ptr .align 1 _Z6reduceiPfS_S_i_param_3,
	.param .u32 _Z6reduceiPfS_S_i_param_4
)
{
	.reg .pred 	%p<81>;
	.reg .b32 	%r<139>;
	.reg .b32 	%f<211>;
	.reg .b64 	%rd<37>;

	ld.param.u64 	%rd4, [_Z6reduceiPfS_S_i_param_1];
	ld.param.u64 	%rd5, [_Z6reduceiPfS_S_i_param_2];
	ld.param.u64 	%rd6, [_Z6reduceiPfS_S_i_param_3];
	ld.param.u32 	%r24, [_Z6reduceiPfS_S_i_param_4];
	cvta.to.global.u64 	%rd1, %rd6;
	cvta.to.global.u64 	%rd2, %rd5;
	cvta.to.global.u64 	%rd3, %rd4;
	mov.u32 	%r25, %ctaid.x;
	mov.u32 	%r26, %ntid.x;
	mov.u32 	%r27, %tid.x;
	mad.lo.s32 	%r138, %r25, %r26, %r27;
	setp.ge.s32 	%p1, %r138, %r24;
	mov.u32 	%r28, %nctaid.x;
	mul.lo.s32 	%r2, %r26, %r28;
	and.b32  	%r3, %r27, 31;
	mov.f32 	%f192, 0f00000000;
	@%p1 bra 	$L__BB1_3;
	mov.f32 	%f192, 0f00000000;
	mov.u32 	%r129, %r138;
$L__BB1_2:
	mul.wide.s32 	%rd7, %r129, 4;
	add.s64 	%rd8, %rd2, %rd7;
	ld.global.f32 	%f43, [%rd8];
	add.s64 	%rd9, %rd1, %rd7;
	ld.global.f32 	%f44, [%rd9];
	sub.f32 	%f45, %f43, %f44;
	add.f32 	%f192, %f192, %f45;
	add.s32 	%r129, %r129, %r2;
	setp.lt.s32 	%p2, %r129, %r24;
	@%p2 bra 	$L__BB1_2;
$L__BB1_3:
	setp.ne.s32 	%p3, %r3, 0;
	mov.b32 	%r29, %f192;
	shfl.sync.down.b32	%r30|%p4, %r29, 16, 31, -1;
	mov.b32 	%f46, %r30;
	add.f32 	%f47, %f192, %f46;
	mov.b32 	%r31, %f47;
	shfl.sync.down.b32	%r32|%p5, %r31, 8, 31, -1;
	mov.b32 	%f48, %r32;
	add.f32 	%f49, %f47, %f48;
	mov.b32 	%r33, %f49;
	shfl.sync.down.b32	%r34|%p6, %r33, 4, 31, -1;
	mov.b32 	%f50, %r34;
	add.f32 	%f51, %f49, %f50;
	mov.b32 	%r35, %f51;
	shfl.sync.down.b32	%r36|%p7, %r35, 2, 31, -1;
	mov.b32 	%f52, %r36;
	add.f32 	%f53, %f51, %f52;
	mov.b32 	%r37, %f53;
	shfl.sync.down.b32	%r38|%p8, %r37, 1, 31, -1;
	mov.b32 	%f54, %r38;
	add.f32 	%f4, %f53, %f54;
	@%p3 bra 	$L__BB1_5;
	atom.global.add.f32 	%f55, [%rd3], %f4;
$L__BB1_5:
	setp.ge.s32 	%p9, %r138, %r24;
	mov.f32 	%f194, 0f00000000;
	@%p9 bra 	$L__BB1_8;
	mov.f32 	%f194, 0f00000000;
	mov.u32 	%r130, %r138;
$L__BB1_7:
	mul.wide.s32 	%rd10, %r130, 4;
	add.s64 	%rd11, %rd2, %rd10;
	ld.global.f32 	%f58, [%rd11];
	add.s64 	%rd12, %rd1, %rd10;
	ld.global.f32 	%f59, [%rd12];
	sub.f32 	%f60, %f58, %f59;
	add.f32 	%f194, %f194, %f60;
	add.s32 	%r130, %r130, %r2;
	setp.lt.s32 	%p10, %r130, %r24;
	@%p10 bra 	$L__BB1_7;
$L__BB1_8:
	setp.ne.s32 	%p11, %r3, 0;
	mov.b32 	%r39, %f194;
	shfl.sync.down.b32	%r40|%p12, %r39, 16, 31, -1;
	mov.b32 	%f61, %r40;
	add.f32 	%f62, %f194, %f61;
	mov.b32 	%r41, %f62;
	shfl.sync.down.b32	%r42|%p13, %r41, 8, 31, -1;
	mov.b32 	%f63, %r42;
	add.f32 	%f64, %f62, %f63;
	mov.b32 	%r43, %f64;
	shfl.sync.down.b32	%r44|%p14, %r43, 4, 31, -1;
	mov.b32 	%f65, %r44;
	add.f32 	%f66, %f64, %f65;
	mov.b32 	%r45, %f66;
	shfl.sync.down.b32	%r46|%p15, %r45, 2, 31, -1;
	mov.b32 	%f67, %r46;
	add.f32 	%f68, %f66, %f67;
	mov.b32 	%r47, %f68;
	shfl.sync.down.b32	%r48|%p16, %r47, 1, 31, -1;
	mov.b32 	%f69, %r48;
	add.f32 	%f8, %f68, %f69;
	@%p11 bra 	$L__BB1_10;
	atom.global.add.f32 	%f70, [%rd3], %f8;
$L__BB1_10:
	setp.ge.s32 	%p17, %r138, %r24;
	mov.f32 	%f196, 0f00000000;
	@%p17 bra 	$L__BB1_13;
	mov.f32 	%f196, 0f00000000;
	mov.u32 	%r131, %r138;
$L__BB1_12:
	mul.wide.s32 	%rd13, %r131, 4;
	add.s64 	%rd14, %rd2, %rd13;
	ld.global.f32 	%f73, [%rd14];
	add.s64 	%rd15, %rd1, %rd13;
	ld.global.f32 	%f74, [%rd15];
	sub.f32 	%f75, %f73, %f74;
	add.f32 	%f196, %f196, %f75;
	add.s32 	%r131, %r131, %r2;
	setp.lt.s32 	%p18, %r131, %r24;
	@%p18 bra 	$L__BB1_12;
$L__BB1_13:
	setp.ne.s32 	%p19, %r3, 0;
	mov.b32 	%r49, %f196;
	shfl.sync.down.b32	%r50|%p20, %r49, 16, 31, -1;
	mov.b32 	%f76, %r50;
	add.f32 	%f77, %f196, %f76;
	mov.b32 	%r51, %f77;
	shfl.sync.down.b32	%r52|%p21, %r51, 8, 31, -1;
	mov.b32 	%f78, %r52;
	add.f32 	%f79, %f77, %f78;
	mov.b32 	%r53, %f79;
	shfl.sync.down.b32	%r54|%p22, %r53, 4, 31, -1;
	mov.b32 	%f80, %r54;
	add.f32 	%f81, %f79, %f80;
	mov.b32 	%r55, %f81;
	shfl.sync.down.b32	%r56|%p23, %r55, 2, 31, -1;
	mov.b32 	%f82, %r56;
	add.f32 	%f83, %f81, %f82;
	mov.b32 	%r57, %f83;
	shfl.sync.down.b32	%r58|%p24, %r57, 1, 31, -1;
	mov.b32 	%f84, %r58;
	add.f32 	%f12, %f83, %f84;
	@%p19 bra 	$L__BB1_15;
	atom.global.add.f32 	%f85, [%rd3], %f12;
$L__BB1_15:
	setp.ge.s32 	%p25, %r138, %r24;
	mov.f32 	%f198, 0f00000000;
	@%p25 bra 	$L__BB1_18;
	mov.f32 	%f198, 0f00000000;
	mov.u32 	%r132, %r138;
$L__BB1_17:
	mul.wide.s32 	%rd16, %r132, 4;
	add.s64 	%rd17, %rd2, %rd16;
	ld.global.f32 	%f88, [%rd17];
	add.s64 	%rd18, %rd1, %rd16;
	ld.global.f32 	%f89, [%rd18];
	sub.f32 	%f90, %f88, %f89;
	add.f32 	%f198, %f198, %f90;
	add.s32 	%r132, %r132, %r2;
	setp.lt.s32 	%p26, %r132, %r24;
	@%p26 bra 	$L__BB1_17;
$L__BB1_18:
	setp.ne.s32 	%p27, %r3, 0;
	mov.b32 	%r59, %f198;
	shfl.sync.down.b32	%r60|%p28, %r59, 16, 31, -1;
	mov.b32 	%f91, %r60;
	add.f32 	%f92, %f198, %f91;
	mov.b32 	%r61, %f92;
	shfl.sync.down.b32	%r62|%p29, %r61, 8, 31, -1;
	mov.b32 	%f93, %r62;
	add.f32 	%f94, %f92, %f93;
	mov.b32 	%r63, %f94;
	shfl.sync.down.b32	%r64|%p30, %r63, 4, 31, -1;
	mov.b32 	%f95, %r64;
	add.f32 	%f96, %f94, %f95;
	mov.b32 	%r65, %f96;
	shfl.sync.down.b32	%r66|%p31, %r65, 2, 31, -1;
	mov.b32 	%f97, %r66;
	add.f32 	%f98, %f96, %f97;
	mov.b32 	%r67, %f98;
	shfl.sync.down.b32	%r68|%p32, %r67, 1, 31, -1;
	mov.b32 	%f99, %r68;
	add.f32 	%f16, %f98, %f99;
	@%p27 bra 	$L__BB1_20;
	atom.global.add.f32 	%f100, [%rd3], %f16;
$L__BB1_20:
	setp.ge.s32 	%p33, %r138, %r24;
	mov.f32 	%f200, 0f00000000;
	@%p33 bra 	$L__BB1_23;
	mov.f32 	%f200, 0f00000000;
	mov.u32 	%r133, %r138;
$L__BB1_22:
	mul.wide.s32 	%rd19, %r133, 4;
	add.s64 	%rd20, %rd2, %rd19;
	ld.global.f32 	%f103, [%rd20];
	add.s64 	%rd21, %rd1, %rd19;
	ld.global.f32 	%f104, [%rd21];
	sub.f32 	%f105, %f103, %f104;
	add.f32 	%f200, %f200, %f105;
	add.s32 	%r133, %r133, %r2;
	setp.lt.s32 	%p34, %r133, %r24;
	@%p34 bra 	$L__BB1_22;
$L__BB1_23:
	setp.ne.s32 	%p35, %r3, 0;
	mov.b32 	%r69, %f200;
	shfl.sync.down.b32	%r70|%p36, %r69, 16, 31, -1;
	mov.b32 	%f106, %r70;
	add.f32 	%f107, %f200, %f106;
	mov.b32 	%r71, %f107;
	shfl.sync.down.b32	%r72|%p37, %r71, 8, 31, -1;
	mov.b32 	%f108, %r72;
	add.f32 	%f109, %f107, %f108;
	mov.b32 	%r73, %f109;
	shfl.sync.down.b32	%r74|%p38, %r73, 4, 31, -1;
	mov.b32 	%f110, %r74;
	add.f32 	%f111, %f109, %f110;
	mov.b32 	%r75, %f111;
	shfl.sync.down.b32	%r76|%p39, %r75, 2, 31, -1;
	mov.b32 	%f112, %r76;
	add.f32 	%f113, %f111, %f112;
	mov.b32 	%r77, %f113;
	shfl.sync.down.b32	%r78|%p40, %r77, 1, 31, -1;
	mov.b32 	%f114, %r78;
	add.f32 	%f20, %f113, %f114;
	@%p35 bra 	$L__BB1_25;
	atom.global.add.f32 	%f115, [%rd3], %f20;
$L__BB1_25:
	setp.ge.s32 	%p41, %r138, %r24;
	mov.f32 	%f202, 0f00000000;
	@%p41 bra 	$L__BB1_28;
	mov.f32 	%f202, 0f00000000;
	mov.u32 	%r134, %r138;
$L__BB1_27:
	mul.wide.s32 	%rd22, %r134, 4;
	add.s64 	%rd23, %rd2, %rd22;
	ld.global.f32 	%f118, [%rd23];
	add.s64 	%rd24, %rd1, %rd22;
	ld.global.f32 	%f119, [%rd24];
	sub.f32 	%f120, %f118, %f119;
	add.f32 	%f202, %f202, %f120;
	add.s32 	%r134, %r134, %r2;
	setp.lt.s32 	%p42, %r134, %r24;
	@%p42 bra 	$L__BB1_27;
$L__BB1_28:
	setp.ne.s32 	%p43, %r3, 0;
	mov.b32 	%r79, %f202;
	shfl.sync.down.b32	%r80|%p44, %r79, 16, 31, -1;
	mov.b32 	%f121, %r80;
	add.f32 	%f122, %f202, %f121;
	mov.b32 	%r81, %f122;
	shfl.sync.down.b32	%r82|%p45, %r81, 8, 31, -1;
	mov.b32 	%f123, %r82;
	add.f32 	%f124, %f122, %f123;
	mov.b32 	%r83, %f124;
	shfl.sync.down.b32	%r84|%p46, %r83, 4, 31, -1;
	mov.b32 	%f125, %r84;
	add.f32 	%f126, %f124, %f125;
	mov.b32 	%r85, %f126;
	shfl.sync.down.b32	%r86|%p47, %r85, 2, 31, -1;
	mov.b32 	%f127, %r86;
	add.f32 	%f128, %f126, %f127;
	mov.b32 	%r87, %f128;
	shfl.sync.down.b32	%r88|%p48, %r87, 1, 31, -1;
	mov.b32 	%f129, %r88;
	add.f32 	%f24, %f128, %f129;
	@%p43 bra 	$L__BB1_30;
	atom.global.add.f32 	%f130, [%rd3], %f24;
$L__BB1_30:
	setp.ge.s32 	%p49, %r138, %r24;
	mov.f32 	%f204, 0f00000000;
	@%p49 bra 	$L__BB1_33;
	mov.f32 	%f204, 0f00000000;
	mov.u32 	%r135, %r138;
$L__BB1_32:
	mul.wide.s32 	%rd25, %r135, 4;
	add.s64 	%rd26, %rd2, %rd25;
	ld.global.f32 	%f133, [%rd26];
	add.s64 	%rd27, %rd1, %rd25;
	ld.global.f32 	%f134, [%rd27];
	sub.f32 	%f135, %f133, %f134;
	add.f32 	%f204, %f204, %f135;
	add.s32 	%r135, %r135, %r2;
	setp.lt.s32 	%p50, %r135, %r24;
	@%p50 bra 	$L__BB1_32;
$L__BB1_33:
	setp.ne.s32 	%p51, %r3, 0;
	mov.b32 	%r89, %f204;
	shfl.sync.down.b32	%r90|%p52, %r89, 16, 31, -1;
	mov.b32 	%f136, %r90;
	add.f32 	%f137, %f204, %f136;
	mov.b32 	%r91, %f137;
	shfl.sync.down.b32	%r92|%p53, %r91, 8, 31, -1;
	mov.b32 	%f138, %r92;
	add.f32 	%f139, %f137, %f138;
	mov.b32 	%r93, %f139;
	shfl.sync.down.b32	%r94|%p54, %r93, 4, 31, -1;
	mov.b32 	%f140, %r94;
	add.f32 	%f141, %f139, %f140;
	mov.b32 	%r95, %f141;
	shfl.sync.down.b32	%r96|%p55, %r95, 2, 31, -1;
	mov.b32 	%f142, %r96;
	add.f32 	%f143, %f141, %f142;
	mov.b32 	%r97, %f143;
	shfl.sync.down.b32	%r98|%p56, %r97, 1, 31, -1;
	mov.b32 	%f144, %r98;
	add.f32 	%f28, %f143, %f144;
	@%p51 bra 	$L__BB1_35;
	atom.global.add.f32 	%f145, [%rd3], %f28;
$L__BB1_35:
	setp.ge.s32 	%p57, %r138, %r24;
	mov.f32 	%f206, 0f00000000;
	@%p57 bra 	$L__BB1_38;
	mov.f32 	%f206, 0f00000000;
	mov.u32 	%r136, %r138;
$L__BB1_37:
	mul.wide.s32 	%rd28, %r136, 4;
	add.s64 	%rd29, %rd2, %rd28;
	ld.global.f32 	%f148, [%rd29];
	add.s64 	%rd30, %rd1, %rd28;
	ld.global.f32 	%f149, [%rd30];
	sub.f32 	%f150, %f148, %f149;
	add.f32 	%f206, %f206, %f150;
	add.s32 	%r136, %r136, %r2;
	setp.lt.s32 	%p58, %r136, %r24;
	@%p58 bra 	$L__BB1_37;
$L__BB1_38:
	setp.ne.s32 	%p59, %r3, 0;
	mov.b32 	%r99, %f206;
	shfl.sync.down.b32	%r100|%p60, %r99, 16, 31, -1;
	mov.b32 	%f151, %r100;
	add.f32 	%f152, %f206, %f151;
	mov.b32 	%r101, %f152;
	shfl.sync.down.b32	%r102|%p61, %r101, 8, 31, -1;
	mov.b32 	%f153, %r102;
	add.f32 	%f154, %f152, %f153;
	mov.b32 	%r103, %f154;
	shfl.sync.down.b32	%r104|%p62, %r103, 4, 31, -1;
	mov.b32 	%f155, %r104;
	add.f32 	%f156, %f154, %f155;
	mov.b32 	%r105, %f156;
	shfl.sync.down.b32	%r106|%p63, %r105, 2, 31, -1;
	mov.b32 	%f157, %r106;
	add.f32 	%f158, %f156, %f157;
	mov.b32 	%r107, %f158;
	shfl.sync.down.b32	%r108|%p64, %r107, 1, 31, -1;
	mov.b32 	%f159, %r108;
	add.f32 	%f32, %f158, %f159;
	@%p59 bra 	$L__BB1_40;
	atom.global.add.f32 	%f160, [%rd3], %f32;
$L__BB1_40:
	setp.ge.s32 	%p65, %r138, %r24;
	mov.f32 	%f208, 0f00000000;
	@%p65 bra 	$L__BB1_43;
	mov.f32 	%f208, 0f00000000;
	mov.u32 	%r137, %r138;
$L__BB1_42:
	mul.wide.s32 	%rd31, %r137, 4;
	add.s64 	%rd32, %rd2, %rd31;
	ld.global.f32 	%f163, [%rd32];
	add.s64 	%rd33, %rd1, %rd31;
	ld.global.f32 	%f164, [%rd33];
	sub.f32 	%f165, %f163, %f164;
	add.f32 	%f208, %f208, %f165;
	add.s32 	%r137, %r137, %r2;
	setp.lt.s32 	%p66, %r137, %r24;
	@%p66 bra 	$L__BB1_42;
$L__BB1_43:
	setp.ne.s32 	%p67, %r3, 0;
	mov.b32 	%r109, %f208;
	shfl.sync.down.b32	%r110|%p68, %r109, 16, 31, -1;
	mov.b32 	%f166, %r110;
	add.f32 	%f167, %f208, %f166;
	mov.b32 	%r111, %f167;
	shfl.sync.down.b32	%r112|%p69, %r111, 8, 31, -1;
	mov.b32 	%f168, %r112;
	add.f32 	%f169, %f167, %f168;
	mov.b32 	%r113, %f169;
	shfl.sync.down.b32	%r114|%p70, %r113, 4, 31, -1;
	mov.b32 	%f170, %r114;
	add.f32 	%f171, %f169, %f170;
	mov.b32 	%r115, %f171;
	shfl.sync.down.b32	%r116|%p71, %r115, 2, 31, -1;
	mov.b32 	%f172, %r116;
	add.f32 	%f173, %f171, %f172;
	mov.b32 	%r117, %f173;
	shfl.sync.down.b32	%r118|%p72, %r117, 1, 31, -1;
	mov.b32 	%f174, %r118;
	add.f32 	%f36, %f173, %f174;
	@%p67 bra 	$L__BB1_45;
	atom.global.add.f32 	%f175, [%rd3], %f36;
$L__BB1_45:
	setp.ge.s32 	%p73, %r138, %r24;
	mov.f32 	%f210, 0f00000000;
	@%p73 bra 	$L__BB1_48;
	mov.f32 	%f210, 0f00000000;
$L__BB1_47:
	mul.wide.s32 	%rd34, %r138, 4;
	add.s64 	%rd35, %rd2, %rd34;
	ld.global.f32 	%f178, [%rd35];
	add.s64 	%rd36, %rd1, %rd34;
	ld.global.f32 	%f179, [%rd36];
	sub.f32 	%f180, %f178, %f179;
	add.f32 	%f210, %f210, %f180;
	add.s32 	%r138, %r138, %r2;
	setp.lt.s32 	%p74, %r138, %r24;
	@%p74 bra 	$L__BB1_47;
$L__BB1_48:
	setp.ne.s32 	%p75, %r3, 0;
	mov.b32 	%r119, %f210;
	shfl.sync.down.b32	%r120|%p76, %r119, 16, 31, -1;
	mov.b32 	%f181, %r120;
	add.f32 	%f182, %f210, %f181;
	mov.b32 	%r121, %f182;
	shfl.sync.down.b32	%r122|%p77, %r121, 8, 31, -1;
	mov.b32 	%f183, %r122;
	add.f32 	%f184, %f182, %f183;
	mov.b32 	%r123, %f184;
	shfl.sync.down.b32	%r124|%p78, %r123, 4, 31, -1;
	mov.b32 	%f185, %r124;
	add.f32 	%f186, %f184, %f185;
	mov.b32 	%r125, %f186;
	shfl.sync.down.b32	%r126|%p79, %r125, 2, 31, -1;
	mov.b32 	%f187, %r126;
	add.f32 	%f188, %f186, %f187;
	mov.b32 	%r127, %f188;
	shfl.sync.down.b32	%r128|%p80, %r127, 1, 31, -1;
	mov.b32 	%f189, %r128;
	add.f32 	%f40, %f188, %f189;
	@%p75 bra 	$L__BB1_50;
	atom.global.add.f32 	%f190, [%rd3], %f40;
$L__BB1_50:
	ret;

}


// ===== COMPILED SASS (sm_100) =====

	.target	sm_100

	.elftype	@"ET_EXEC"


//--------------------- .note.nv.tkinfo           --------------------------
	.section	.note.nv.tkinfo,"",@"SHT_NOTE"
	.sectionflags	@"SHF_NOTE_NV_TKINFO"
	.tkinfo
        /*0018*/ 	.word	0x00000002
        /*0030*/ 	.string	""
        /*0030*/ 	.string	"ptxas"
        /*0030*/ 	.string	"Cuda compilation tools, release 13.0, V13.0.88"
        /*0030*/ 	.string	"Build cuda_13.0.r13.0/compiler.36424714_0"
        /*0030*/ 	.string	"-arch sm_100 -m 64 "



//--------------------- .note.nv.cuinfo           --------------------------
	.section	.note.nv.cuinfo,"",@"SHT_NOTE"
	.sectionflags	@"SHF_NOTE_NV_CUINFO"
        /*0018*/ 	.short	0x0002
        /*001a*/ 	.short	0x0064
        /*001c*/ 	.short	0x0082
	.zero		2


//--------------------- .nv.info                  --------------------------
	.section	.nv.info,"",@"SHT_CUDA_INFO"
	.align	4


	//----- nvinfo : EIATTR_REGCOUNT
	.align		4
        /*0000*/ 	.byte	0x04, 0x2f
        /*0002*/ 	.short	(.L_1 - .L_0)
	.align		4
.L_0:
        /*0004*/ 	.word	index@(_Z6squareiPfS_i)
        /*0008*/ 	.word	0x00000012


	//----- nvinfo : EIATTR_FRAME_SIZE
	.align		4
.L_1:
        /*000c*/ 	.byte	0x04, 0x11
        /*000e*/ 	.short	(.L_3 - .L_2)
	.align		4
.L_2:
        /*0010*/ 	.word	index@(_Z6squareiPfS_i)
        /*0014*/ 	.word	0x00000000


	//----- nvinfo : EIATTR_REGCOUNT
	.align		4
.L_3:
        /*0018*/ 	.byte	0x04, 0x2f
        /*001a*/ 	.short	(.L_5 - .L_4)
	.align		4
.L_4:
        /*001c*/ 	.word	index@(_Z6reduceiPfS_S_i)
        /*0020*/ 	.word	0x00000012


	//----- nvinfo : EIATTR_FRAME_SIZE
	.align		4
.L_5:
        /*0024*/ 	.byte	0x04, 0x11
        /*0026*/ 	.short	(.L_7 - .L_6)
	.align		4
.L_6:
        /*0028*/ 	.word	index@(_Z6reduceiPfS_S_i)
        /*002c*/ 	.word	0x00000000


	//----- nvinfo : EIATTR_MIN_STACK_SIZE
	.align		4
.L_7:
        /*0030*/ 	.byte	0x04, 0x12
        /*0032*/ 	.short	(.L_9 - .L_8)
	.align		4
.L_8:
        /*0034*/ 	.word	index@(_Z6reduceiPfS_S_i)
        /*0038*/ 	.word	0x00000000


	//----- nvinfo : EIATTR_MIN_STACK_SIZE
	.align		4
.L_9:
        /*003c*/ 	.byte	0x04, 0x12
        /*003e*/ 	.short	(.L_11 - .L_10)
	.align		4
.L_10:
        /*0040*/ 	.word	index@(_Z6squareiPfS_i)
        /*0044*/ 	.word	0x00000000
.L_11:


//--------------------- .nv.compat                --------------------------
	.section	.nv.compat,"",@"SHT_CUDA_COMPAT_INFO"
	.align	4
        /*0000*/ 	.byte	0x02, 0x09, 0x00, 0x00, 0x02, 0x02, 0x01, 0x00, 0x02, 0x05, 0x05, 0x00, 0x03, 0x07, 0x01, 0x01
        /*0010*/ 	.byte	0x02, 0x03, 0x00, 0x00, 0x02, 0x06, 0x01, 0x00, 0x04, 0x0b, 0x08, 0x00, 0x09, 0x00, 0x00, 0x00
        /*0020*/ 	.byte	0x00, 0x00, 0x00, 0x00


//--------------------- .nv.info._Z6reduceiPfS_S_i --------------------------
	.section	.nv.info._Z6reduceiPfS_S_i,"",@"SHT_CUDA_INFO"
	.sectionflags	@""
	.align	4


	//----- nvinfo : EIATTR_CUDA_API_VERSION
	.align		4
        /*0000*/ 	.byte	0x04, 0x37
        /*0002*/ 	.short	(.L_13 - .L_12)
.L_12:
        /*0004*/ 	.word	0x00000082


	//----- nvinfo : EIATTR_KPARAM_INFO
	.align		4
.L_13:
        /*0008*/ 	.byte	0x04, 0x17
        /*000a*/ 	.short	(.L_15 - .L_14)
.L_14:
        /*000c*/ 	.word	0x00000000
        /*0010*/ 	.short	0x0004
        /*0012*/ 	.short	0x0020
        /*0014*/ 	.byte	0x00, 0xf0, 0x11, 0x00


	//----- nvinfo : EIATTR_KPARAM_INFO
	.align		4
.L_15:
        /*0018*/ 	.byte	0x04, 0x17
        /*001a*/ 	.short	(.L_17 - .L_16)
.L_16:
        /*001c*/ 	.word	0x00000000
        /*0020*/ 	.short	0x0003
        /*0022*/ 	.short	0x0018
        /*0024*/ 	.byte	0x00, 0xf5, 0x21, 0x00


	//----- nvinfo : EIATTR_KPARAM_INFO
	.align		4
.L_17:
        /*0028*/ 	.byte	0x04, 0x17
        /*002a*/ 	.short	(.L_19 - .L_18)
.L_18:
        /*002c*/ 	.word	0x00000000
        /*0030*/ 	.short	0x0002
        /*0032*/ 	.short	0x0010
        /*0034*/ 	.byte	0x00, 0xf5, 0x21, 0x00


	//----- nvinfo : EIATTR_KPARAM_INFO
	.align		4
.L_19:
        /*0038*/ 	.byte	0x04, 0x17
        /*003a*/ 	.short	(.L_21 - .L_20)
.L_20:
        /*003c*/ 	.word	0x00000000
        /*0040*/ 	.short	0x0001
        /*0042*/ 	.short	0x0008
        /*0044*/ 	.byte	0x00, 0xf5, 0x21, 0x00


	//----- nvinfo : EIATTR_KPARAM_INFO
	.align		4
.L_21:
        /*0048*/ 	.byte	0x04, 0x17
        /*004a*/ 	.short	(.L_23 - .L_22)
.L_22:
        /*004c*/ 	.word	0x00000000
        /*0050*/ 	.short	0x0000
        /*0052*/ 	.short	0x0000
        /*0054*/ 	.byte	0x00, 0xf0, 0x11, 0x00


	//----- nvinfo : EIATTR_SPARSE_MMA_MASK
	.align		4
.L_23:
        /*0058*/ 	.byte	0x03, 0x50
        /*005a*/ 	.short	0x0000


	//----- nvinfo : EIATTR_MAXREG_COUNT
	.align		4
        /*005c*/ 	.byte	0x03, 0x1b
        /*005e*/ 	.short	0x00ff


	//----- nvinfo : EIATTR_MERCURY_ISA_VERSION
	.align		4
        /*0060*/ 	.byte	0x03, 0x5f
        /*0062*/ 	.short	0x0101


	//----- nvinfo : EIATTR_COOP_GROUP_MASK_REGIDS
	.align		4
        /*0064*/ 	.byte	0x04, 0x29
        /*0066*/ 	.short	(.L_25 - .L_24)


	//   ....[0]....
.L_24:
        /*0068*/ 	.word	0xffffffff


	//   ....[1]....
        /*006c*/ 	.word	0xffffffff


	//   ....[2]....
        /*0070*/ 	.word	0xffffffff


	//   ....[3]....
        /*0074*/ 	.word	0xffffffff


	//   ....[4]....
        /*0078*/ 	.word	0xffffffff


	//   ....[5]....
        /*007c*/ 	.word	0xffffffff


	//   ....[6]....
        /*0080*/ 	.word	0xffffffff


	//   ....[7]....
        /*0084*/ 	.word	0xffffffff


	//   ....[8]....
        /*0088*/ 	.word	0xffffffff


	//   ....[9]....
        /*008c*/ 	.word	0xffffffff


	//   ....[10]....
        /*0090*/ 	.word	0xffffffff


	//   ....[11]....
        /*0094*/ 	.word	0xffffffff


	//   ....[12]....
        /*0098*/ 	.word	0xffffffff


	//   ....[13]....
        /*009c*/ 	.word	0xffffffff


	//   ....[14]....
        /*00a0*/ 	.word	0xffffffff


	//   ....[15]....
        /*00a4*/ 	.word	0xffffffff


	//   ....[16]....
        /*00a8*/ 	.word	0xffffffff


	//   ....[17]....
        /*00ac*/ 	.word	0xffffffff


	//   ....[18]....
        /*00b0*/ 	.word	0xffffffff


	//   ....[19]....
        /*00b4*/ 	.word	0xffffffff


	//   ....[20]....
        /*00b8*/ 	.word	0xffffffff


	//   ....[21]....
        /*00bc*/ 	.word	0xffffffff


	//   ....[22]....
        /*00c0*/ 	.word	0xffffffff


	//   ....[23]....
        /*00c4*/ 	.word	0xffffffff


	//   ....[24]....
        /*00c8*/ 	.word	0xffffffff


	//   ....[25]....
        /*00cc*/ 	.word	0xffffffff


	//   ....[26]....
        /*00d0*/ 	.word	0xffffffff


	//   ....[27]....
        /*00d4*/ 	.word	0xffffffff


	//   ....[28]....
        /*00d8*/ 	.word	0xffffffff


	//   ....[29]....
        /*00dc*/ 	.word	0xffffffff


	//   ....[30]....
        /*00e0*/ 	.word	0xffffffff


	//   ....[31]....
        /*00e4*/ 	.word	0xffffffff


	//   ....[32]....
        /*00e8*/ 	.word	0xffffffff


	//   ....[33]....
        /*00ec*/ 	.word	0xffffffff


	//   ....[34]....
        /*00f0*/ 	.word	0xffffffff


	//   ....[35]....
        /*00f4*/ 	.word	0xffffffff


	//   ....[36]....
        /*00f8*/ 	.word	0xffffffff


	//   ....[37]....
        /*00fc*/ 	.word	0xffffffff


	//   ....[38]....
        /*0100*/ 	.word	0xffffffff


	//   ....[39]....
        /*0104*/ 	.word	0xffffffff


	//   ....[40]....
        /*0108*/ 	.word	0xffffffff


	//   ....[41]....
        /*010c*/ 	.word	0xffffffff


	//   ....[42]....
        /*0110*/ 	.word	0xffffffff


	//   ....[43]....
        /*0114*/ 	.word	0xffffffff


	//   ....[44]....
        /*0118*/ 	.word	0xffffffff


	//   ....[45]....
        /*011c*/ 	.word	0xffffffff


	//   ....[46]....
        /*0120*/ 	.word	0xffffffff


	//   ....[47]....
        /*0124*/ 	.word	0xffffffff


	//   ....[48]....
        /*0128*/ 	.word	0xffffffff


	//   ....[49]....
        /*012c*/ 	.word	0xffffffff


	//----- nvinfo : EIATTR_COOP_GROUP_INSTR_OFFSETS
	.align		4
.L_25:
        /*0130*/ 	.byte	0x04, 0x28
        /*0132*/ 	.short	(.L_27 - .L_26)


	//   ....[0]....
.L_26:
        /*0134*/ 	.word	0x000001b0


	//   ....[1]....
        /*0138*/ 	.word	0x000001f0


	//   ....[2]....
        /*013c*/ 	.word	0x00000210


	//   ....[3]....
        /*0140*/ 	.word	0x00000230


	//   ....[4]....
        /*0144*/ 	.word	0x00000260


	//   ....[5]....
        /*0148*/ 	.word	0x000003e0


	//   ....[6]....
        /*014c*/ 	.word	0x00000430


	//   ....[7]....
        /*0150*/ 	.word	0x00000450


	//   ....[8]....
        /*0154*/ 	.word	0x00000470


	//   ....[9]....
        /*0158*/ 	.word	0x00000490


	//   ....[10]....
        /*015c*/ 	.word	0x000005f0


	//   ....[11]....
        /*0160*/ 	.word	0x00000640


	//   ....[12]....
        /*0164*/ 	.word	0x00000660


	//   ....[13]....
        /*0168*/ 	.word	0x00000680


	//   ....[14]....
        /*016c*/ 	.word	0x000006a0


	//   ....[15]....
        /*0170*/ 	.word	0x00000800


	//   ....[16]....
        /*0174*/ 	.word	0x00000850


	//   ....[17]....
        /*0178*/ 	.word	0x00000870


	//   ....[18]....
        /*017c*/ 	.word	0x00000890


	//   ....[19]....
        /*0180*/ 	.word	0x000008b0


	//   ....[20]....
        /*0184*/ 	.word	0x00000a10


	//   ....[21]....
        /*0188*/ 	.word	0x00000a60


	//   ....[22]....
        /*018c*/ 	.word	0x00000a80


	//   ....[23]....
        /*0190*/ 	.word	0x00000aa0


	//   ....[24]....
        /*0194*/ 	.word	0x00000ac0


	//   ....[25]....
        /*0198*/ 	.word	0x00000c20


	//   ....[26]....
        /*019c*/ 	.word	0x00000c70


	//   ....[27]....
        /*01a0*/ 	.word	0x00000c90


	//   ....[28]....
        /*01a4*/ 	.word	0x00000cb0


	//   ....[29]....
        /*01a8*/ 	.word	0x00000cd0


	//   ....[30]....
        /*01ac*/ 	.word	0x00000e30


	//   ....[31]....
        /*01b0*/ 	.word	0x00000e80


	//   ....[32]....
        /*01b4*/ 	.word	0x00000ea0


	//   ....[33]....
        /*01b8*/ 	.word	0x00000ec0


	//   ....[34]....
        /*01bc*/ 	.word	0x00000ee0


	//   ....[35]....
        /*01c0*/ 	.word	0x00001040


	//   ....[36]....
        /*01c4*/ 	.word	0x00001090


	//   ....[37]....
        /*01c8*/ 	.word	0x000010b0


	//   ....[38]....
        /*01cc*/ 	.word	0x000010d0


	//   ....[39]....
        /*01d0*/ 	.word	0x000010f0


	//   ....[40]....
        /*01d4*/ 	.word	0x00001250


	//   ....[41]....
        /*01d8*/ 	.word	0x000012a0


	//   ....[42]....
        /*01dc*/ 	.word	0x000012c0


	//   ....[43]....
        /*01e0*/ 	.word	0x000012e0


	//   ....[44]....
        /*01e4*/ 	.word	0x00001300


	//   ....[45]....
        /*01e8*/ 	.word	0x00001450


	//   ....[46]....
        /*01ec*/ 	.word	0x00001470


	//   ....[47]....
        /*01f0*/ 	.word	0x00001490


	//   ....[48]....
        /*01f4*/ 	.word	0x000014b0


	//   ....[49]....
        /*01f8*/ 	.word	0x000014d0


	//----- nvinfo : EIATTR_VRC_CTA_INIT_COUNT
	.align		4
.L_27:
        /*01fc*/ 	.byte	0x02, 0x4a
	.zero		1
	.zero		1


	//----- nvinfo : EIATTR_EXIT_INSTR_OFFSETS
	.align		4
        /*0200*/ 	.byte	0x04, 0x1c
        /*0202*/ 	.short	(.L_29 - .L_28)


	//   ....[0]....
.L_28:
        /*0204*/ 	.word	0x000014e0


	//   ....[1]....
        /*0208*/ 	.word	0x00001520


	//----- nvinfo : EIATTR_CRS_STACK_SIZE
	.align		4
.L_29:
        /*020c*/ 	.byte	0x04, 0x1e
        /*020e*/ 	.short	(.L_31 - .L_30)
.L_30:
        /*0210*/ 	.word	0x00000000


	//----- nvinfo : EIATTR_CBANK_PARAM_SIZE
	.align		4
.L_31:
        /*0214*/ 	.byte	0x03, 0x19
        /*0216*/ 	.short	0x0024


	//----- nvinfo : EIATTR_PARAM_CBANK
	.align		4
        /*0218*/ 	.byte	0x04, 0x0a
        /*021a*/ 	.short	(.L_33 - .L_32)
	.align		4
.L_32:
        /*021c*/ 	.word	index@(.nv.constant0._Z6reduceiPfS_S_i)
        /*0220*/ 	.short	0x0380
        /*0222*/ 	.short	0x0024


	//----- nvinfo : EIATTR_SW_WAR
	.align		4
.L_33:
        /*0224*/ 	.byte	0x04, 0x36
        /*0226*/ 	.short	(.L_35 - .L_34)
.L_34:
        /*0228*/ 	.word	0x00000008
.L_35:


//--------------------- .nv.info._Z6squareiPfS_i  --------------------------
	.section	.nv.info._Z6squareiPfS_i,"",@"SHT_CUDA_INFO"
	.sectionflags	@""
	.align	4


	//----- nvinfo : EIATTR_CUDA_API_VERSION
	.align		4
        /*0000*/ 	.byte	0x04, 0x37
        /*0002*/ 	.short	(.L_37 - .L_36)
.L_36:
        /*0004*/ 	.word	0x00000082


	//----- nvinfo : EIATTR_KPARAM_INFO
	.align		4
.L_37:
        /*0008*/ 	.byte	0x04, 0x17
        /*000a*/ 	.short	(.L_39 - .L_38)
.L_38:
        /*000c*/ 	.word	0x00000000
        /*0010*/ 	.short	0x0003
        /*0012*/ 	.short	0x0018
        /*0014*/ 	.byte	0x00, 0xf0, 0x11, 0x00


	//----- nvinfo : EIATTR_KPARAM_INFO
	.align		4
.L_39:
        /*0018*/ 	.byte	0x04, 0x17
        /*001a*/ 	.short	(.L_41 - .L_40)
.L_40:
        /*001c*/ 	.word	0x00000000
        /*0020*/ 	.short	0x0002
        /*0022*/ 	.short	0x0010
        /*0024*/ 	.byte	0x00, 0xf5, 0x21, 0x00


	//----- nvinfo : EIATTR_KPARAM_INFO
	.align		4
.L_41:
        /*0028*/ 	.byte	0x04, 0x17
        /*002a*/ 	.short	(.L_43 - .L_42)
.L_42:
        /*002c*/ 	.word	0x00000000
        /*0030*/ 	.short	0x0001
        /*0032*/ 	.short	0x0008
        /*0034*/ 	.byte	0x00, 0xf5, 0x21, 0x00


	//----- nvinfo : EIATTR_KPARAM_INFO
	.align		4
.L_43:
        /*0038*/ 	.byte	0x04, 0x17
        /*003a*/ 	.short	(.L_45 - .L_44)
.L_44:
        /*003c*/ 	.word	0x00000000
        /*0040*/ 	.short	0x0000
        /*0042*/ 	.short	0x0000
        /*0044*/ 	.byte	0x00, 0xf0, 0x11, 0x00


	//----- nvinfo : EIATTR_SPARSE_MMA_MASK
	.align		4
.L_45:
        /*0048*/ 	.byte	0x03, 0x50
        /*004a*/ 	.short	0x0000


	//----- nvinfo : EIATTR_MAXREG_COUNT
	.align		4
        /*004c*/ 	.byte	0x03, 0x1b
        /*004e*/ 	.short	0x00ff


	//----- nvinfo : EIATTR_MERCURY_ISA_VERSION
	.align		4
        /*0050*/ 	.byte	0x03, 0x5f
        /*0052*/ 	.short	0x0101


	//----- nvinfo : EIATTR_VRC_CTA_INIT_COUNT
	.align		4
        /*0054*/ 	.byte	0x02, 0x4a
	.zero		1
	.zero		1


	//----- nvinfo : EIATTR_EXIT_INSTR_OFFSETS
	.align		4
        /*0058*/ 	.byte	0x04, 0x1c
        /*005a*/ 	.short	(.L_47 - .L_46)


	//   ....[0]....
.L_46:
        /*005c*/ 	.word	0x00000090


	//   ....[1]....
        /*0060*/ 	.word	0x00000780


	//----- nvinfo : EIATTR_CRS_STACK_SIZE
	.align		4
.L_47:
        /*0064*/ 	.byte	0x04, 0x1e
        /*0066*/ 	.short	(.L_49 - .L_48)
.L_48:
        /*0068*/ 	.word	0x00000000


	//----- nvinfo : EIATTR_CBANK_PARAM_SIZE
	.align		4
.L_49:
        /*006c*/ 	.byte	0x03, 0x19
        /*006e*/ 	.short	0x001c


	//----- nvinfo : EIATTR_PARAM_CBANK
	.align		4
        /*0070*/ 	.byte	0x04, 0x0a
        /*0072*/ 	.short	(.L_51 - .L_50)
	.align		4
.L_50:
        /*0074*/ 	.word	index@(.nv.constant0._Z6squareiPfS_i)
        /*0078*/ 	.short	0x0380
        /*007a*/ 	.short	0x001c


	//----- nvinfo : EIATTR_SW_WAR
	.align		4
.L_51:
        /*007c*/ 	.byte	0x04, 0x36
        /*007e*/ 	.short	(.L_53 - .L_52)
.L_52:
        /*0080*/ 	.word	0x00000008
.L_53:


//--------------------- .nv.callgraph             --------------------------
	.section	.nv.callgraph,"",@"SHT_CUDA_CALLGRAPH"
	.align	4
	.sectionentsize	8
	.align		4
        /*0000*/ 	.word	0x00000000
	.align		4
        /*0004*/ 	.word	0xffffffff
	.align		4
        /*0008*/ 	.word	0x00000000
	.align		4
        /*000c*/ 	.word	0xfffffffe
	.align		4
        /*0010*/ 	.word	0x00000000
	.align		4
        /*0014*/ 	.word	0xfffffffd
	.align		4
        /*0018*/ 	.word	0x00000000
	.align		4
        /*001c*/ 	.word	0xfffffffc


//--------------------- .text._Z6reduceiPfS_S_i   --------------------------
	.section	.text._Z6reduceiPfS_S_i,"ax",@progbits
	.align	128
        .global         _Z6reduceiPfS_S_i
        .type           _Z6reduceiPfS_S_i,@function
        .size           _Z6reduceiPfS_S_i,(.L_x_68 - _Z6reduceiPfS_S_i)
        .other          _Z6reduceiPfS_S_i,@"STO_CUDA_ENTRY STV_DEFAULT"
_Z6reduceiPfS_S_i:
.text._Z6reduceiPfS_S_i:
[----:B------:R-:W-:Y:S01]  /*0000*/  LDC R1, c[0x0][0x37c] ;  /* 0x0000df00ff017b82 */ /* 0x000fe20000000800 */
[----:B------:R-:W0:Y:S07]  /*0010*/  S2R R14, SR_TID.X ;  /* 0x00000000000e7919 */ /* 0x000e2e0000002100 */
[----:B------:R-:W0:Y:S01]  /*0020*/  S2UR UR4, SR_CTAID.X ;  /* 0x00000000000479c3 */ /* 0x000e220000002500 */
[----:B------:R-:W1:Y:S01]  /*0030*/  LDCU UR7, c[0x0][0x3a0] ;  /* 0x00007400ff0777ac */ /* 0x000e620008000800 */
[----:B------:R-:W-:Y:S01]  /*0040*/  BSSY.RECONVERGENT B0, `(.L_x_0) ;  /* 0x0000016000007945 */ /* 0x000fe20003800200 */
[----:B------:R-:W-:-:S05]  /*0050*/  HFMA2 R12, -RZ, RZ, 0, 0 ;  /* 0x00000000ff0c7431 */ /* 0x000fca00000001ff */
[----:B------:R-:W0:Y:S01]  /*0060*/  LDC R3, c[0x0][0x360] ;  /* 0x0000d800ff037b82 */ /* 0x000e220000000800 */
[----:B------:R-:W2:Y:S01]  /*0070*/  LDCU UR6, c[0x0][0x370] ;  /* 0x00006e00ff0677ac */ /* 0x000ea20008000800 */
[C---:B0-----:R-:W-:Y:S01]  /*0080*/  IMAD R0, R3.reuse, UR4, R14 ;  /* 0x0000000403007c24 */ /* 0x041fe2000f8e020e */
[----:B------:R-:W0:Y:S01]  /*0090*/  LDCU.64 UR4, c[0x0][0x358] ;  /* 0x00006b00ff0477ac */ /* 0x000e220008000a00 */
[----:B--2---:R-:W-:-:S03]  /*00a0*/  IMAD R3, R3, UR6, RZ ;  /* 0x0000000603037c24 */ /* 0x004fc6000f8e02ff */
[----:B-1----:R-:W-:-:S13]  /*00b0*/  ISETP.GE.AND P0, PT, R0, UR7, PT ;  /* 0x0000000700007c0c */ /* 0x002fda000bf06270 */
[----:B------:R-:W-:Y:S05]  /*00c0*/  @P0 BRA `(.L_x_1) ;  /* 0x0000000000340947 */ /* 0x000fea0003800000 */
[----:B------:R-:W1:Y:S01]  /*00d0*/  LDC.64 R8, c[0x0][0x390] ;  /* 0x0000e400ff087b82 */ /* 0x000e620000000a00 */
[----:B------:R-:W-:Y:S02]  /*00e0*/  MOV R12, RZ ;  /* 0x000000ff000c7202 */ /* 0x000fe40000000f00 */
[----:B------:R-:W-:-:S05]  /*00f0*/  MOV R13, R0 ;  /* 0x00000000000d7202 */ /* 0x000fca0000000f00 */
[----:B------:R-:W2:Y:S02]  /*0100*/  LDC.64 R10, c[0x0][0x398] ;  /* 0x0000e600ff0a7b82 */ /* 0x000ea40000000a00 */
.L_x_2:
[----:B-1----:R-:W-:-:S04]  /*0110*/  IMAD.WIDE R4, R13, 0x4, R8 ;  /* 0x000000040d047825 */ /* 0x002fc800078e0208 */
[----:B--2---:R-:W-:Y:S02]  /*0120*/  IMAD.WIDE R6, R13, 0x4, R10 ;  /* 0x000000040d067825 */ /* 0x004fe400078e020a */
[----:B0-----:R-:W2:Y:S04]  /*0130*/  LDG.E R4, desc[UR4][R4.64] ;  /* 0x0000000404047981 */ /* 0x001ea8000c1e1900 */
[----:B------:R-:W2:Y:S01]  /*0140*/  LDG.E R7, desc[UR4][R6.64] ;  /* 0x0000000406077981 */ /* 0x000ea2000c1e1900 */
[----:B------:R-:W-:-:S04]  /*0150*/  IADD3 R13, PT, PT, R3, R13, RZ ;  /* 0x0000000d030d7210 */ /* 0x000fc80007ffe0ff */
[----:B------:R-:W-:Y:S01]  /*0160*/  ISETP.GE.AND P0, PT, R13, UR7, PT ;  /* 0x000000070d007c0c */ /* 0x000fe2000bf06270 */
[----:B--2---:R-:W-:-:S04]  /*0170*/  FADD R15, R4, -R7 ;  /* 0x80000007040f7221 */ /* 0x004fc80000000000 */
[----:B------:R-:W-:-:S08]  /*0180*/  FADD R12, R15, R12 ;  /* 0x0000000c0f0c7221 */ /* 0x000fd00000000000 */
[----:B------:R-:W-:Y:S05]  /*0190*/  @!P0 BRA `(.L_x_2) ;  /* 0xfffffffc00dc8947 */ /* 0x000fea000383ffff */
.L_x_1:
[----:B0-----:R-:W-:Y:S05]  /*01a0*/  BSYNC.RECONVERGENT B0 ;  /* 0x0000000000007941 */ /* 0x001fea0003800200 */
.L_x_0:
[----:B------:R-:W0:Y:S01]  /*01b0*/  SHFL.DOWN PT, R5, R12, 0x10, 0x1f ;  /* 0x0a001f000c057f89 */ /* 0x000e2200000e0000 */
[----:B------:R-:W-:Y:S01]  /*01c0*/  BSSY.RECONVERGENT B0, `(.L_x_3) ;  /* 0x0000011000007945 */ /* 0x000fe20003800200 */
[----:B------:R-:W-:Y:S01]  /*01d0*/  ISETP.GE.AND P1, PT, R0, UR7, PT ;  /* 0x0000000700007c0c */ /* 0x000fe2000bf26270 */
[----:B0-----:R-:W-:-:S05]  /*01e0*/  FADD R5, R5, R12 ;  /* 0x0000000c05057221 */ /* 0x001fca0000000000 */
[----:B------:R-:W0:Y:S02]  /*01f0*/  SHFL.DOWN PT, R2, R5, 0x8, 0x1f ;  /* 0x09001f0005027f89 */ /* 0x000e2400000e0000 */
[----:B0-----:R-:W-:-:S05]  /*0200*/  FADD R4, R5, R2 ;  /* 0x0000000205047221 */ /* 0x001fca0000000000 */
[----:B------:R-:W0:Y:S02]  /*0210*/  SHFL.DOWN PT, R7, R4, 0x4, 0x1f ;  /* 0x08801f0004077f89 */ /* 0x000e2400000e0000 */
[----:B0-----:R-:W-:-:S05]  /*0220*/  FADD R7, R4, R7 ;  /* 0x0000000704077221 */ /* 0x001fca0000000000 */
[----:B------:R-:W0:Y:S02]  /*0230*/  SHFL.DOWN PT, R2, R7, 0x2, 0x1f ;  /* 0x08401f0007027f89 */ /* 0x000e2400000e0000 */
[----:B0-----:R-:W-:Y:S01]  /*0240*/  FADD R6, R7, R2 ;  /* 0x0000000207067221 */ /* 0x001fe20000000000 */
[----:B------:R-:W-:-:S04]  /*0250*/  LOP3.LUT R2, R14, 0x1f, RZ, 0xc0, !PT ;  /* 0x0000001f0e027812 */ /* 0x000fc800078ec0ff */
[----:B------:R-:W0:Y:S01]  /*0260*/  SHFL.DOWN PT, R9, R6, 0x1, 0x1f ;  /* 0x08201f0006097f89 */ /* 0x000e2200000e0000 */
[----:B------:R-:W-:Y:S02]  /*0270*/  ISETP.NE.AND P0, PT, R2, RZ, PT ;  /* 0x000000ff0200720c */ /* 0x000fe40003f05270 */
[----:B------:R-:W-:Y:S01]  /*0280*/  MOV R2, RZ ;  /* 0x000000ff00027202 */ /* 0x000fe20000000f00 */
[----:B0-----:R-:W-:-:S10]  /*0290*/  FADD R9, R6, R9 ;  /* 0x0000000906097221 */ /* 0x001fd40000000000 */
[----:B------:R-:W-:Y:S05]  /*02a0*/  @P0 BRA `(.L_x_4) ;  /* 0x0000000000080947 */ /* 0x000fea0003800000 */
[----:B------:R-:W0:Y:S02]  /*02b0*/  LDC.64 R4, c[0x0][0x388] ;  /* 0x0000e200ff047b82 */ /* 0x000e240000000a00 */
[----:B0-----:R0:W-:Y:S02]  /*02c0*/  REDG.E.ADD.F32.FTZ.RN.STRONG.GPU desc[UR4][R4.64], R9 ;  /* 0x00000009040079a6 */ /* 0x0011e4000c12f304 */
.L_x_4:
[----:B------:R-:W-:Y:S05]  /*02d0*/  BSYNC.RECONVERGENT B0 ;  /* 0x0000000000007941 */ /* 0x000fea0003800200 */
.L_x_3:
[----:B------:R-:W-:Y:S04]  /*02e0*/  BSSY.RECONVERGENT B0, `(.L_x_5) ;  /* 0x000000f000007945 */ /* 0x000fe80003800200 */
[----:B------:R-:W-:Y:S05]  /*02f0*/  @P1 BRA `(.L_x_6) ;  /* 0x0000000000341947 */ /* 0x000fea0003800000 */
[----:B0-----:R-:W0:Y:S01]  /*0300*/  LDC.64 R8, c[0x0][0x390] ;  /* 0x0000e400ff087b82 */ /* 0x001e220000000a00 */
[----:B------:R-:W-:Y:S01]  /*0310*/  HFMA2 R2, -RZ, RZ, 0, 0 ;  /* 0x00000000ff027431 */ /* 0x000fe200000001ff */
[----:B------:R-:W-:-:S06]  /*0320*/  MOV R13, R0 ;  /* 0x00000000000d7202 */ /* 0x000fcc0000000f00 */
[----:B------:R-:W1:Y:S02]  /*0330*/  LDC.64 R10, c[0x0][0x398] ;  /* 0x0000e600ff0a7b82 */ /* 0x000e640000000a00 */
.L_x_7:
[----:B0-----:R-:W-:-:S04]  /*0340*/  IMAD.WIDE R4, R13, 0x4, R8 ;  /* 0x000000040d047825 */ /* 0x001fc800078e0208 */
[----:B-1----:R-:W-:Y:S02]  /*0350*/  IMAD.WIDE R6, R13, 0x4, R10 ;  /* 0x000000040d067825 */ /* 0x002fe400078e020a */
[----:B------:R-:W2:Y:S04]  /*0360*/  LDG.E R4, desc[UR4][R4.64] ;  /* 0x0000000404047981 */ /* 0x000ea8000c1e1900 */
[----:B------:R-:W2:Y:S01]  /*0370*/  LDG.E R7, desc[UR4][R6.64] ;  /* 0x0000000406077981 */ /* 0x000ea2000c1e1900 */
[----:B------:R-:W-:-:S04]  /*0380*/  IADD3 R13, PT, PT, R3, R13, RZ ;  /* 0x0000000d030d7210 */ /* 0x000fc80007ffe0ff */
[----:B------:R-:W-:Y:S01]  /*0390*/  ISETP.GE.AND P1, PT, R13, UR7, PT ;  /* 0x000000070d007c0c */ /* 0x000fe2000bf26270 */
[----:B--2---:R-:W-:-:S04]  /*03a0*/  FADD R15, R4, -R7 ;  /* 0x80000007040f7221 */ /* 0x004fc80000000000 */
[----:B------:R-:W-:-:S08]  /*03b0*/  FADD R2, R15, R2 ;  /* 0x000000020f027221 */ /* 0x000fd00000000000 */
[----:B------:R-:W-:Y:S05]  /*03c0*/  @!P1 BRA `(.L_x_7) ;  /* 0xfffffffc00dc9947 */ /* 0x000fea000383ffff */
.L_x_6:
[----:B------:R-:W-:Y:S05]  /*03d0*/  BSYNC.RECONVERGENT B0 ;  /* 0x0000000000007941 */ /* 0x000fea0003800200 */
.L_x_5:
[----:B0-----:R-:W0:Y:S01]  /*03e0*/  SHFL.DOWN PT, R5, R2, 0x10, 0x1f ;  /* 0x0a001f0002057f89 */ /* 0x001e2200000e0000 */
[----:B------:R-:W-:Y:S01]  /*03f0*/  BSSY.RECONVERGENT B0, `(.L_x_8) ;  /* 0x000000f000007945 */ /* 0x000fe20003800200 */
[----:B------:R-:W-:Y:S01]  /*0400*/  HFMA2 R12, -RZ, RZ, 0, 0 ;  /* 0x00000000ff0c7431 */ /* 0x000fe200000001ff */
[----:B------:R-:W-:Y:S01]  /*0410*/  ISETP.GE.AND P1, PT, R0, UR7, PT ;  /* 0x0000000700007c0c */ /* 0x000fe2000bf26270 */
[----:B0-----:R-:W-:-:S05]  /*0420*/  FADD R5, R5, R2 ;  /* 0x0000000205057221 */ /* 0x001fca0000000000 */
[----:B------:R-:W0:Y:S02]  /*0430*/  SHFL.DOWN PT, R4, R5, 0x8, 0x1f ;  /* 0x09001f0005047f89 */ /* 0x000e2400000e0000 */
[----:B0-----:R-:W-:-:S05]  /*0440*/  FADD R4, R5, R4 ;  /* 0x0000000405047221 */ /* 0x001fca0000000000 */
[----:B------:R-:W0:Y:S02]  /*0450*/  SHFL.DOWN PT, R7, R4, 0x4, 0x1f ;  /* 0x08801f0004077f89 */ /* 0x000e2400000e0000 */
[----:B0-----:R-:W-:-:S05]  /*0460*/  FADD R7, R4, R7 ;  /* 0x0000000704077221 */ /* 0x001fca0000000000 */
[----:B------:R-:W0:Y:S02]  /*0470*/  SHFL.DOWN PT, R6, R7, 0x2, 0x1f ;  /* 0x08401f0007067f89 */ /* 0x000e2400000e0000 */
[----:B0-----:R-:W-:-:S05]  /*0480*/  FADD R6, R7, R6 ;  /* 0x0000000607067221 */ /* 0x001fca0000000000 */
[----:B------:R-:W0:Y:S02]  /*0490*/  SHFL.DOWN PT, R9, R6, 0x1, 0x1f ;  /* 0x08201f0006097f89 */ /* 0x000e2400000e0000 */
[----:B0-----:R-:W-:Y:S01]  /*04a0*/  FADD R9, R6, R9 ;  /* 0x0000000906097221 */ /* 0x001fe20000000000 */
[----:B------:R-:W-:Y:S06]  /*04b0*/  @P0 BRA `(.L_x_9) ;  /* 0x0000000000080947 */ /* 0x000fec0003800000 */
[----:B------:R-:W0:Y:S02]  /*04c0*/  LDC.64 R4, c[0x0][0x388] ;  /* 0x0000e200ff047b82 */ /* 0x000e240000000a00 */
[----:B0-----:R0:W-:Y:S02]  /*04d0*/  REDG.E.ADD.F32.FTZ.RN.STRONG.GPU desc[UR4][R4.64], R9 ;  /* 0x00000009040079a6 */ /* 0x0011e4000c12f304 */
.L_x_9:
[----:B------:R-:W-:Y:S05]  /*04e0*/  BSYNC.RECONVERGENT B0 ;  /* 0x0000000000007941 */ /* 0x000fea0003800200 */
.L_x_8:
[----:B------:R-:W-:Y:S04]  /*04f0*/  BSSY.RECONVERGENT B0, `(.L_x_10) ;  /* 0x000000f000007945 */ /* 0x000fe80003800200 */
[----:B------:R-:W-:Y:S05]  /*0500*/  @P1 BRA `(.L_x_11) ;  /* 0x0000000000341947 */ /* 0x000fea0003800000 */
[----:B0-----:R-:W0:Y:S01]  /*0510*/  LDC.64 R8, c[0x0][0x390] ;  /* 0x0000e400ff087b82 */ /* 0x001e220000000a00 */
[----:B------:R-:W-:Y:S02]  /*0520*/  MOV R12, RZ ;  /* 0x000000ff000c7202 */ /* 0x000fe40000000f00 */
[----:B------:R-:W-:-:S05]  /*0530*/  MOV R13, R0 ;  /* 0x00000000000d7202 */ /* 0x000fca0000000f00 */
[----:B------:R-:W1:Y:S02]  /*0540*/  LDC.64 R10, c[0x0][0x398] ;  /* 0x0000e600ff0a7b82 */ /* 0x000e640000000a00 */
.L_x_12:
        /* <DEDUP_REMOVED lines=9> */
.L_x_11:
[----:B------:R-:W-:Y:S05]  /*05e0*/  BSYNC.RECONVERGENT B0 ;  /* 0x0000000000007941 */ /* 0x000fea0003800200 */
.L_x_10:
        /* <DEDUP_REMOVED lines=16> */
.L_x_14:
[----:B------:R-:W-:Y:S05]  /*06f0*/  BSYNC.RECONVERGENT B0 ;  /* 0x0000000000007941 */ /* 0x000fea0003800200 */
.L_x_13:
[----:B------:R-:W-:Y:S04]  /*0700*/  BSSY.RECONVERGENT B0, `(.L_x_15) ;  /* 0x000000f000007945 */ /* 0x000fe80003800200 */
[----:B------:R-:W-:Y:S05]  /*0710*/  @P1 BRA `(.L_x_16) ;  /* 0x0000000000341947 */ /* 0x000fea0003800000 */
[----:B0-----:R-:W0:Y:S01]  /*0720*/  LDC.64 R8, c[0x0][0x390] ;  /* 0x0000e400ff087b82 */ /* 0x001e220000000a00 */
[----:B------:R-:W-:Y:S02]  /*0730*/  MOV R13, RZ ;  /* 0x000000ff000d7202 */ /* 0x000fe40000000f00 */
[----:B------:R-:W-:-:S05]  /*0740*/  MOV R15, R0 ;  /* 0x00000000000f7202 */ /* 0x000fca0000000f00 */
[----:B------:R-:W1:Y:S02]  /*0750*/  LDC.64 R10, c[0x0][0x398] ;  /* 0x0000e600ff0a7b82 */ /* 0x000e640000000a00 */
.L_x_17:
        /* <DEDUP_REMOVED lines=9> */
.L_x_16:
[----:B------:R-:W-:Y:S05]  /*07f0*/  BSYNC.RECONVERGENT B0 ;  /* 0x0000000000007941 */ /* 0x000fea0003800200 */
.L_x_15:
[----:B------:R-:W1:Y:S01]  /*0800*/  SHFL.DOWN PT, R2, R13, 0x10, 0x1f ;  /* 0x0a001f000d027f89 */ /* 0x000e6200000e0000 */
[----:B------:R-:W-:Y:S01]  /*0810*/  BSSY.RECONVERGENT B0, `(.L_x_18) ;  /* 0x000000f000007945 */ /* 0x000fe20003800200 */
[----:B------:R-:W-:Y:S01]  /*0820*/  HFMA2 R12, -RZ, RZ, 0, 0 ;  /* 0x00000000ff0c7431 */ /* 0x000fe200000001ff */
[----:B------:R-:W-:Y:S01]  /*0830*/  ISETP.GE.AND P1, PT, R0, UR7, PT ;  /* 0x0000000700007c0c */ /* 0x000fe2000bf26270 */
[----:B-1----:R-:W-:-:S05]  /*0840*/  FADD R2, R2, R13 ;  /* 0x0000000d02027221 */ /* 0x002fca0000000000 */
[----:B0-----:R-:W0:Y:S02]  /*0850*/  SHFL.DOWN PT, R5, R2, 0x8, 0x1f ;  /* 0x09001f0002057f89 */ /* 0x001e2400000e0000 */
        /* <DEDUP_REMOVED lines=10> */
.L_x_19:
[----:B------:R-:W-:Y:S05]  /*0900*/  BSYNC.RECONVERGENT B0 ;  /* 0x0000000000007941 */ /* 0x000fea0003800200 */
.L_x_18:
[----:B------:R-:W-:Y:S04]  /*0910*/  BSSY.RECONVERGENT B0, `(.L_x_20) ;  /* 0x000000f000007945 */ /* 0x000fe80003800200 */
[----:B------:R-:W-:Y:S05]  /*0920*/  @P1 BRA `(.L_x_21) ;  /* 0x0000000000341947 */ /* 0x000fea0003800000 */
[----:B0-----:R-:W0:Y:S01]  /*0930*/  LDC.64 R8, c[0x0][0x390] ;  /* 0x0000e400ff087b82 */ /* 0x001e220000000a00 */
[----:B------:R-:W-:Y:S02]  /*0940*/  MOV R12, RZ ;  /* 0x000000ff000c7202 */ /* 0x000fe40000000f00 */
[----:B------:R-:W-:-:S05]  /*0950*/  MOV R13, R0 ;  /* 0x00000000000d7202 */ /* 0x000fca0000000f00 */
[----:B------:R-:W1:Y:S02]  /*0960*/  LDC.64 R10, c[0x0][0x398] ;  /* 0x0000e600ff0a7b82 */ /* 0x000e640000000a00 */
.L_x_22:
        /* <DEDUP_REMOVED lines=9> */
.L_x_21:
[----:B------:R-:W-:Y:S05]  /*0a00*/  BSYNC.RECONVERGENT B0 ;  /* 0x0000000000007941 */ /* 0x000fea0003800200 */
.L_x_20:
        /* <DEDUP_REMOVED lines=16> */
.L_x_24:
[----:B------:R-:W-:Y:S05]  /*0b10*/  BSYNC.RECONVERGENT B0 ;  /* 0x0000000000007941 */ /* 0x000fea0003800200 */
.L_x_23:
[----:B------:R-:W-:Y:S04]  /*0b20*/  BSSY.RECONVERGENT B0, `(.L_x_25) ;  /* 0x000000f000007945 */ /* 0x000fe80003800200 */
[----:B------:R-:W-:Y:S05]  /*0b30*/  @P1 BRA `(.L_x_26) ;  /* 0x0000000000341947 */ /* 0x000fea0003800000 */
[----:B0-----:R-:W0:Y:S01]  /*0b40*/  LDC.64 R8, c[0x0][0x390] ;  /* 0x0000e400ff087b82 */ /* 0x001e220000000a00 */
[----:B------:R-:W-:Y:S02]  /*0b50*/  MOV R13, RZ ;  /* 0x000000ff000d7202 */ /* 0x000fe40000000f00 */
[----:B------:R-:W-:-:S05]  /*0b60*/  MOV R15, R0 ;  /* 0x00000000000f7202 */ /* 0x000fca0000000f00 */
[----:B------:R-:W1:Y:S02]  /*0b70*/  LDC.64 R10, c[0x0][0x398] ;  /* 0x0000e600ff0a7b82 */ /* 0x000e640000000a00 */
.L_x_27:
        /* <DEDUP_REMOVED lines=9> */
.L_x_26:
[----:B------:R-:W-:Y:S05]  /*0c10*/  BSYNC.RECONVERGENT B0 ;  /* 0x0000000000007941 */ /* 0x000fea0003800200 */
.L_x_25:
        /* <DEDUP_REMOVED lines=16> */
.L_x_29:
[----:B------:R-:W-:Y:S05]  /*0d20*/  BSYNC.RECONVERGENT B0 ;  /* 0x0000000000007941 */ /* 0x000fea0003800200 */
.L_x_28:
[----:B------:R-:W-:Y:S04]  /*0d30*/  BSSY.RECONVERGENT B0, `(.L_x_30) ;  /* 0x000000f000007945 */ /* 0x000fe80003800200 */
[----:B------:R-:W-:Y:S05]  /*0d40*/  @P1 BRA `(.L_x_31) ;  /* 0x0000000000341947 */ /* 0x000fea0003800000 */
[----:B0-----:R-:W0:Y:S01]  /*0d50*/  LDC.64 R8, c[0x0][0x390] ;  /* 0x0000e400ff087b82 */ /* 0x001e220000000a00 */
[----:B------:R-:W-:Y:S02]  /*0d60*/  MOV R12, RZ ;  /* 0x000000ff000c7202 */ /* 0x000fe40000000f00 */
[----:B------:R-:W-:-:S05]  /*0d70*/  MOV R13, R0 ;  /* 0x00000000000d7202 */ /* 0x000fca0000000f00 */
[----:B------:R-:W1:Y:S02]  /*0d80*/  LDC.64 R10, c[0x0][0x398] ;  /* 0x0000e600ff0a7b82 */ /* 0x000e640000000a00 */
.L_x_32:
        /* <DEDUP_REMOVED lines=9> */
.L_x_31:
[----:B------:R-:W-:Y:S05]  /*0e20*/  BSYNC.RECONVERGENT B0 ;  /* 0x0000000000007941 */ /* 0x000fea0003800200 */
.L_x_30:
        /* <DEDUP_REMOVED lines=16> */
.L_x_34:
[----:B------:R-:W-:Y:S05]  /*0f30*/  BSYNC.RECONVERGENT B0 ;  /* 0x0000000000007941 */ /* 0x000fea0003800200 */
.L_x_33:
[----:B------:R-:W-:Y:S04]  /*0f40*/  BSSY.RECONVERGENT B0, `(.L_x_35) ;  /* 0x000000f000007945 */ /* 0x000fe80003800200 */
[----:B------:R-:W-:Y:S05]  /*0f50*/  @P1 BRA `(.L_x_36) ;  /* 0x0000000000341947 */ /* 0x000fea0003800000 */
[----:B0-----:R-:W0:Y:S01]  /*0f60*/  LDC.64 R8, c[0x0][0x390] ;  /* 0x0000e400ff087b82 */ /* 0x001e220000000a00 */
[----:B------:R-:W-:Y:S02]  /*0f70*/  MOV R13, RZ ;  /* 0x000000ff000d7202 */ /* 0x000fe40000000f00 */
[----:B------:R-:W-:-:S05]  /*0f80*/  MOV R15, R0 ;  /* 0x00000000000f7202 */ /* 0x000fca0000000f00 */
[----:B------:R-:W1:Y:S02]  /*0f90*/  LDC.64 R10, c[0x0][0x398] ;  /* 0x0000e600ff0a7b82 */ /* 0x000e640000000a00 */
.L_x_37:
        /* <DEDUP_REMOVED lines=9> */
.L_x_36:
[----:B------:R-:W-:Y:S05]  /*1030*/  BSYNC.RECONVERGENT B0 ;  /* 0x0000000000007941 */ /* 0x000fea0003800200 */
.L_x_35:
        /* <DEDUP_REMOVED lines=16> */
.L_x_39:
[----:B------:R-:W-:Y:S05]  /*1140*/  BSYNC.RECONVERGENT B0 ;  /* 0x0000000000007941 */ /* 0x000fea0003800200 */
.L_x_38:
[----:B------:R-:W-:Y:S04]  /*1150*/  BSSY.RECONVERGENT B0, `(.L_x_40) ;  /* 0x000000f000007945 */ /* 0x000fe80003800200 */
[----:B------:R-:W-:Y:S05]  /*1160*/  @P1 BRA `(.L_x_41) ;  /* 0x0000000000341947 */ /* 0x000fea0003800000 */
[----:B0-----:R-:W0:Y:S01]  /*1170*/  LDC.64 R8, c[0x0][0x390] ;  /* 0x0000e400ff087b82 */ /* 0x001e220000000a00 */
[----:B------:R-:W-:Y:S02]  /*1180*/  MOV R12, RZ ;  /* 0x000000ff000c7202 */ /* 0x000fe40000000f00 */
[----:B------:R-:W-:-:S05]  /*1190*/  MOV R13, R0 ;  /* 0x00000000000d7202 */ /* 0x000fca0000000f00 */
[----:B------:R-:W1:Y:S02]  /*11a0*/  LDC.64 R10, c[0x0][0x398] ;  /* 0x0000e600ff0a7b82 */ /* 0x000e640000000a00 */
.L_x_42:
        /* <DEDUP_REMOVED lines=9> */
.L_x_41:
[----:B------:R-:W-:Y:S05]  /*1240*/  BSYNC.RECONVERGENT B0 ;  /* 0x0000000000007941 */ /* 0x000fea0003800200 */
.L_x_40:
        /* <DEDUP_REMOVED lines=16> */
.L_x_44:
[----:B------:R-:W-:Y:S05]  /*1350*/  BSYNC.RECONVERGENT B0 ;  /* 0x0000000000007941 */ /* 0x000fea0003800200 */
.L_x_43:
[----:B------:R-:W-:Y:S04]  /*1360*/  BSSY.RECONVERGENT B0, `(.L_x_45) ;  /* 0x000000e000007945 */ /* 0x000fe80003800200 */
[----:B------:R-:W-:Y:S05]  /*1370*/  @P1 BRA `(.L_x_46) ;  /* 0x0000000000301947 */ /* 0x000fea0003800000 */
[----:B0-----:R-:W0:Y:S01]  /*1380*/  LDC.64 R8, c[0x0][0x390] ;  /* 0x0000e400ff087b82 */ /* 0x001e220000000a00 */
[----:B------:R-:W-:-:S07]  /*1390*/  MOV R13, RZ ;  /* 0x000000ff000d7202 */ /* 0x000fce0000000f00 */
[----:B------:R-:W1:Y:S02]  /*13a0*/  LDC.64 R10, c[0x0][0x398] ;  /* 0x0000e600ff0a7b82 */ /* 0x000e640000000a00 */
.L_x_47:
        /* <DEDUP_REMOVED lines=9> */
.L_x_46:
[----:B------:R-:W-:Y:S05]  /*1440*/  BSYNC.RECONVERGENT B0 ;  /* 0x0000000000007941 */ /* 0x000fea0003800200 */
.L_x_45:
[----:B------:R-:W1:Y:S02]  /*1450*/  SHFL.DOWN PT, R0, R13, 0x10, 0x1f ;  /* 0x0a001f000d007f89 */ /* 0x000e6400000e0000 */
[----:B-1----:R-:W-:-:S05]  /*1460*/  FADD R0, R0, R13 ;  /* 0x0000000d00007221 */ /* 0x002fca0000000000 */
[----:B------:R-:W1:Y:S02]  /*1470*/  SHFL.DOWN PT, R3, R0, 0x8, 0x1f ;  /* 0x09001f0000037f89 */ /* 0x000e6400000e0000 */
[----:B-1----:R-:W-:-:S05]  /*1480*/  FADD R3, R0, R3 ;  /* 0x0000000300037221 */ /* 0x002fca0000000000 */
[----:B------:R-:W1:Y:S02]  /*1490*/  SHFL.DOWN PT, R2, R3, 0x4, 0x1f ;  /* 0x08801f0003027f89 */ /* 0x000e6400000e0000 */
[----:B-1----:R-:W-:-:S05]  /*14a0*/  FADD R2, R3, R2 ;  /* 0x0000000203027221 */ /* 0x002fca0000000000 */
[----:B0-----:R-:W0:Y:S02]  /*14b0*/  SHFL.DOWN PT, R5, R2, 0x2, 0x1f ;  /* 0x08401f0002057f89 */ /* 0x001e2400000e0000 */
[----:B0-----:R-:W-:-:S05]  /*14c0*/  FADD R5, R2, R5 ;  /* 0x0000000502057221 */ /* 0x001fca0000000000 */
[----:B------:R0:W1:Y:S01]  /*14d0*/  SHFL.DOWN PT, R4, R5, 0x1, 0x1f ;  /* 0x08201f0005047f89 */ /* 0x00006200000e0000 */
[----:B------:R-:W-:Y:S05]  /*14e0*/  @P0 EXIT ;  /* 0x000000000000094d */ /* 0x000fea0003800000 */
[----:B------:R-:W2:Y:S01]  /*14f0*/  LDC.64 R2, c[0x0][0x388] ;  /* 0x0000e200ff027b82 */ /* 0x000ea20000000a00 */
[----:B01----:R-:W-:-:S05]  /*1500*/  FADD R5, R5, R4 ;  /* 0x0000000405057221 */ /* 0x003fca0000000000 */
[----:B--2---:R-:W-:Y:S01]  /*1510*/  REDG.E.ADD.F32.FTZ.RN.STRONG.GPU desc[UR4][R2.64], R5 ;  /* 0x00000005020079a6 */ /* 0x004fe2000c12f304 */
[----:B------:R-:W-:Y:S05]  /*1520*/  EXIT ;  /* 0x000000000000794d */ /* 0x000fea0003800000 */
.L_x_48:
[----:B------:R-:W-:-:S00]  /*1530*/  BRA `(.L_x_48) ;  /* 0xfffffffc00fc7947 */ /* 0x000fc0000383ffff */
[----:B------:R-:W-:-:S00]  /*1540*/  NOP ;  /* 0x0000000000007918 */ /* 0x000fc00000000000 */
        /* <DEDUP_REMOVED lines=11> */
.L_x_68:


//--------------------- .text._Z6squareiPfS_i     --------------------------
	.section	.text._Z6squareiPfS_i,"ax",@progbits
	.align	128
        .global         _Z6squareiPfS_i
        .type           _Z6squareiPfS_i,@function
        .size           _Z6squareiPfS_i,(.L_x_69 - _Z6squareiPfS_i)
        .other          _Z6squareiPfS_i,@"STO_CUDA_ENTRY STV_DEFAULT"
_Z6squareiPfS_i:
.text._Z6squareiPfS_i:
[----:B------:R-:W-:Y:S01]  /*0000*/  LDC R1, c[0x0][0x37c] ;  /* 0x0000df00ff017b82 */ /* 0x000fe20000000800 */
[----:B------:R-:W0:Y:S07]  /*0010*/  S2R R7, SR_TID.X ;  /* 0x0000000000077919 */ /* 0x000e2e0000002100 */
[----:B------:R-:W0:Y:S01]  /*0020*/  S2UR UR4, SR_CTAID.X ;  /* 0x00000000000479c3 */ /* 0x000e220000002500 */
[----:B------:R-:W1:Y:S07]  /*0030*/  LDCU UR6, c[0x0][0x398] ;  /* 0x00007300ff0677ac */ /* 0x000e6e0008000800 */
[----:B------:R-:W0:Y:S01]  /*0040*/  LDC R0, c[0x0][0x360] ;  /* 0x0000d800ff007b82 */ /* 0x000e220000000800 */
[----:B------:R-:W2:Y:S01]  /*0050*/  LDCU UR5, c[0x0][0x370] ;  /* 0x00006e00ff0577ac */ /* 0x000ea20008000800 */
[----:B0-----:R-:W-:-:S02]  /*0060*/  IMAD R7, R0, UR4, R7 ;  /* 0x0000000400077c24 */ /* 0x001fc4000f8e0207 */
[----:B--2---:R-:W-:-:S03]  /*0070*/  IMAD R0, R0, UR5, RZ ;  /* 0x0000000500007c24 */ /* 0x004fc6000f8e02ff */
[----:B-1----:R-:W-:-:S13]  /*0080*/  ISETP.GE.AND P0, PT, R7, UR6, PT ;  /* 0x0000000607007c0c */ /* 0x002fda000bf06270 */
[----:B------:R-:W-:Y:S05]  /*0090*/  @P0 EXIT ;  /* 0x000000000000094d */ /* 0x000fea0003800000 */
[----:B------:R-:W0:Y:S01]  /*00a0*/  LDC.64 R2, c[0x0][0x390] ;  /* 0x0000e400ff027b82 */ /* 0x000e220000000a00 */
[----:B------:R-:W-:Y:S01]  /*00b0*/  BSSY.RECONVERGENT B0, `(.L_x_49) ;  /* 0x000000c000007945 */ /* 0x000fe20003800200 */
[----:B------:R-:W-:Y:S01]  /*00c0*/  MOV R13, R7 ;  /* 0x00000007000d7202 */ /* 0x000fe20000000f00 */
[----:B------:R-:W1:Y:S05]  /*00d0*/  LDCU.64 UR4, c[0x0][0x358] ;  /* 0x00006b00ff0477ac */ /* 0x000e6a0008000a00 */
[----:B------:R-:W2:Y:S02]  /*00e0*/  LDC.64 R4, c[0x0][0x388] ;  /* 0x0000e200ff047b82 */ /* 0x000ea40000000a00 */
.L_x_50:
[----:B0-----:R-:W-:-:S06]  /*00f0*/  IMAD.WIDE R8, R13, 0x4, R2 ;  /* 0x000000040d087825 */ /* 0x001fcc00078e0202 */
[----:B-1-3--:R-:W3:Y:S01]  /*0100*/  LDG.E R8, desc[UR4][R8.64] ;  /* 0x0000000408087981 */ /* 0x00aee2000c1e1900 */
[----:B--2---:R-:W-:Y:S01]  /*0110*/  IMAD.WIDE R10, R13, 0x4, R4 ;  /* 0x000000040d0a7825 */ /* 0x004fe200078e0204 */
[----:B------:R-:W-:-:S04]  /*0120*/  IADD3 R13, PT, PT, R0, R13, RZ ;  /* 0x0000000d000d7210 */ /* 0x000fc80007ffe0ff */
[----:B------:R-:W-:Y:S01]  /*0130*/  ISETP.GE.AND P0, PT, R13, UR6, PT ;  /* 0x000000060d007c0c */ /* 0x000fe2000bf06270 */
[----:B---3--:R-:W-:-:S05]  /*0140*/  FMUL R15, R8, R8 ;  /* 0x00000008080f7220 */ /* 0x008fca0000400000 */
[----:B------:R3:W-:Y:S07]  /*0150*/  STG.E desc[UR4][R10.64], R15 ;  /* 0x0000000f0a007986 */ /* 0x0007ee000c101904 */
[----:B------:R-:W-:Y:S05]  /*0160*/  @!P0 BRA `(.L_x_50) ;  /* 0xfffffffc00e08947 */ /* 0x000fea000383ffff */
[----:B------:R-:W-:Y:S05]  /*0170*/  BSYNC.RECONVERGENT B0 ;  /* 0x0000000000007941 */ /* 0x000fea0003800200 */
.L_x_49:
[----:B------:R-:W-:Y:S01]  /*0180*/  BSSY.RECONVERGENT B0, `(.L_x_51) ;  /* 0x000000a000007945 */ /* 0x000fe20003800200 */
[----:B------:R-:W-:-:S07]  /*0190*/  MOV R13, R7 ;  /* 0x00000007000d7202 */ /* 0x000fce0000000f00 */
.L_x_52:
[----:B------:R-:W-:-:S06]  /*01a0*/  IMAD.WIDE R8, R13, 0x4, R2 ;  /* 0x000000040d087825 */ /* 0x000fcc00078e0202 */
[----:B------:R-:W2:Y:S01]  /*01b0*/  LDG.E R8, desc[UR4][R8.64] ;  /* 0x0000000408087981 */ /* 0x000ea2000c1e1900 */
[----:B0--3--:R-:W-:Y:S01]  /*01c0*/  IMAD.WIDE R10, R13, 0x4, R4 ;  /* 0x000000040d0a7825 */ /* 0x009fe200078e0204 */
[----:B------:R-:W-:-:S04]  /*01d0*/  IADD3 R13, PT, PT, R0, R13, RZ ;  /* 0x0000000d000d7210 */ /* 0x000fc80007ffe0ff */
[----:B------:R-:W-:Y:S01]  /*01e0*/  ISETP.GE.AND P0, PT, R13, UR6, PT ;  /* 0x000000060d007c0c */ /* 0x000fe2000bf06270 */
[----:B--2---:R-:W-:-:S05]  /*01f0*/  FMUL R15, R8, R8 ;  /* 0x00000008080f7220 */ /* 0x004fca0000400000 */
[----:B------:R0:W-:Y:S07]  /*0200*/  STG.E desc[UR4][R10.64], R15 ;  /* 0x0000000f0a007986 */ /* 0x0001ee000c101904 */
[----:B------:R-:W-:Y:S05]  /*0210*/  @!P0 BRA `(.L_x_52) ;  /* 0xfffffffc00e08947 */ /* 0x000fea000383ffff */
[----:B------:R-:W-:Y:S05]  /*0220*/  BSYNC.RECONVERGENT B0 ;  /* 0x0000000000007941 */ /* 0x000fea0003800200 */
.L_x_51:
[----:B------:R-:W-:Y:S01]  /*0230*/  BSSY.RECONVERGENT B0, `(.L_x_53) ;  /* 0x000000a000007945 */ /* 0x000fe20003800200 */
[----:B------:R-:W-:-:S07]  /*0240*/  MOV R13, R7 ;  /* 0x00000007000d7202 */ /* 0x000fce0000000f00 */
.L_x_54:
[----:B------:R-:W-:-:S06]  /*0250*/  IMAD.WIDE R8, R13, 0x4, R2 ;  /* 0x000000040d087825 */ /* 0x000fcc00078e0202 */
[----:B------:R-:W2:Y:S01]  /*0260*/  LDG.E R8, desc[UR4][R8.64] ;  /* 0x0000000408087981 */ /* 0x000ea2000c1e1900 */
[----:B01----:R-:W-:Y:S01]  /*0270*/  IMAD.WIDE R10, R13, 0x4, R4 ;  /* 0x000000040d0a7825 */ /* 0x003fe200078e0204 */
[----:B------:R-:W-:-:S04]  /*0280*/  IADD3 R13, PT, PT, R0, R13, RZ ;  /* 0x0000000d000d7210 */ /* 0x000fc80007ffe0ff */
[----:B------:R-:W-:Y:S01]  /*0290*/  ISETP.GE.AND P0, PT, R13, UR6, PT ;  /* 0x000000060d007c0c */ /* 0x000fe2000bf06270 */
[----:B--2---:R-:W-:-:S05]  /*02a0*/  FMUL R15, R8, R8 ;  /* 0x00000008080f7220 */ /* 0x004fca0000400000 */
[----:B------:R1:W-:Y:S07]  /*02b0*/  STG.E desc[UR4][R10.64], R15 ;  /* 0x0000000f0a007986 */ /* 0x0003ee000c101904 */
[----:B------:R-:W-:Y:S05]  /*02c0*/  @!P0 BRA `(.L_x_54) ;  /* 0xfffffffc00e08947 */ /* 0x000fea000383ffff */
[----:B------:R-:W-:Y:S05]  /*02d0*/  BSYNC.RECONVERGENT B0 ;  /* 0x0000000000007941 */ /* 0x000fea0003800200 */
.L_x_53:
[----:B------:R-:W-:Y:S01]  /*02e0*/  BSSY.RECONVERGENT B0, `(.L_x_55) ;  /* 0x000000a000007945 */ /* 0x000fe20003800200 */
[----:B------:R-:W-:-:S07]  /*02f0*/  MOV R13, R7 ;  /* 0x00000007000d7202 */ /* 0x000fce0000000f00 */
.L_x_56:
        /* <DEDUP_REMOVED lines=9> */
.L_x_55:
[----:B------:R-:W-:Y:S01]  /*0390*/  BSSY.RECONVERGENT B0, `(.L_x_57) ;  /* 0x000000a000007945 */ /* 0x000fe20003800200 */
[----:B------:R-:W-:-:S07]  /*03a0*/  MOV R13, R7 ;  /* 0x00000007000d7202 */ /* 0x000fce0000000f00 */
.L_x_58:
        /* <DEDUP_REMOVED lines=9> */
.L_x_57:
[----:B------:R-:W-:Y:S01]  /*0440*/  BSSY.RECONVERGENT B0, `(.L_x_59) ;  /* 0x000000a000007945 */ /* 0x000fe20003800200 */
[----:B------:R-:W-:-:S07]  /*0450*/  MOV R13, R7 ;  /* 0x00000007000d7202 */ /* 0x000fce0000000f00 */
.L_x_60:
        /* <DEDUP_REMOVED lines=9> */
.L_x_59:
[----:B------:R-:W-:Y:S01]  /*04f0*/  BSSY.RECONVERGENT B0, `(.L_x_61) ;  /* 0x000000a000007945 */ /* 0x000fe20003800200 */
[----:B------:R-:W-:-:S07]  /*0500*/  MOV R13, R7 ;  /* 0x00000007000d7202 */ /* 0x000fce0000000f00 */
.L_x_62:
        /* <DEDUP_REMOVED lines=9> */
.L_x_61:
[----:B------:R-:W-:Y:S01]  /*05a0*/  BSSY.RECONVERGENT B0, `(.L_x_63) ;  /* 0x000000a000007945 */ /* 0x000fe20003800200 */
[----:B------:R-:W-:-:S07]  /*05b0*/  MOV R13, R7 ;  /* 0x00000007000d7202 */ /* 0x000fce0000000f00 */
.L_x_64:
        /* <DEDUP_REMOVED lines=9> */
.L_x_63:
[----:B------:R-:W-:Y:S01]  /*0650*/  BSSY.RECONVERGENT B0, `(.L_x_65) ;  /* 0x000000a000007945 */ /* 0x000fe20003800200 */
[----:B------:R-:W-:-:S07]  /*0660*/  MOV R13, R7 ;  /* 0x00000007000d7202 */ /* 0x000fce0000000f00 */
.L_x_66:
        /* <DEDUP_REMOVED lines=9> */
.L_x_65:
        /* <DEDUP_REMOVED lines=8> */
[----:B------:R-:W-:Y:S05]  /*0780*/  EXIT ;  /* 0x000000000000794d */ /* 0x000fea0003800000 */
.L_x_67:
        /* <DEDUP_REMOVED lines=15> */
.L_x_69:


//--------------------- .nv.shared.reserved.0     --------------------------
	.section	.nv.shared.reserved.0,"aw",@nobits
	.weak		__nv_reservedSMEM_offset_0_alias
	.size		__nv_reservedSMEM_offset_0_alias, 0, 64
	.other		__nv_reservedSMEM_offset_0_alias,@"STO_CUDA_RESERVED_SHARED STV_DEFAULT"
__nv_reservedSMEM_offset_0_alias:
	.zero		0
	.zero		64


//--------------------- .nv.constant0._Z6reduceiPfS_S_i --------------------------
	.section	.nv.constant0._Z6reduceiPfS_S_i,"a",@progbits
	.sectionflags	@""
	.align	4
.nv.constant0._Z6reduceiPfS_S_i:
	.zero		932


//--------------------- .nv.constant0._Z6squareiPfS_i --------------------------
	.section	.nv.constant0._Z6squareiPfS_i,"a",@progbits
	.sectionflags	@""
	.align	4
.nv.constant0._Z6squareiPfS_i:
	.zero		924


//--------------------- SYMBOLS --------------------------

	.type		.nv.reservedSmem.offset0,@object
	.size		.nv.reservedSmem.offset0,0x4
